//
// Generated by NVIDIA NVVM Compiler
//
// Compiler Build ID: CL-36424714
// Cuda compilation tools, release 13.0, V13.0.88
// Based on NVVM 20.0.0
//

.version 9.0
.target sm_100
.address_size 64

	// .globl	_Z9propagateP5StatePb
// _ZZ9propagateP5StatePbE5sizes has been demoted
// _ZZ9propagateP5StatePbE5index has been demoted
// _ZZ9propagateP5StatePbE13unit_literals has been demoted

.visible .entry _Z9propagateP5StatePb(
	.param .u64 .ptr .align 1 _Z9propagateP5StatePb_param_0,
	.param .u64 .ptr .align 1 _Z9propagateP5StatePb_param_1
)
{
	.reg .pred 	%p<27>;
	.reg .b16 	%rs<47>;
	.reg .b32 	%r<77>;
	.reg .b32 	%f<5>;
	.reg .b64 	%rd<63>;
	// demoted variable
	.shared .align 2 .b8 _ZZ9propagateP5StatePbE5sizes[32];
	// demoted variable
	.shared .align 2 .b8 _ZZ9propagateP5StatePbE5index[4096];
	// demoted variable
	.shared .align 2 .b8 _ZZ9propagateP5StatePbE13unit_literals[256];
	ld.param.u64 	%rd17, [_Z9propagateP5StatePb_param_0];
	ld.param.u64 	%rd18, [_Z9propagateP5StatePb_param_1];
	cvta.to.global.u64 	%rd1, %rd18;
	cvta.to.global.u64 	%rd2, %rd17;
	mov.u32 	%r1, %tid.x;
	ld.global.u64 	%rd19, [%rd2+8];
	cvta.to.global.u64 	%rd3, %rd19;
	ld.global.u16 	%rs18, [%rd3+2];
	mul.wide.u16 	%r2, %rs18, 2;
	setp.ge.u32 	%p3, %r1, %r2;
	@%p3 bra 	$L__BB0_11;
	mov.u32 	%r3, %ntid.x;
	ld.global.u64 	%rd20, [%rd3+8];
	cvta.to.global.u64 	%rd4, %rd20;
	mov.u32 	%r27, _ZZ9propagateP5StatePbE5sizes;
	mov.u32 	%r68, %r1;
$L__BB0_2:
	mul.wide.u32 	%rd21, %r68, 2;
	add.s64 	%rd22, %rd4, %rd21;
	ld.global.u16 	%rs1, [%rd22];
	shl.b32 	%r26, %r68, 1;
	add.s32 	%r28, %r27, %r26;
	st.shared.u16 	[%r28], %rs1;
	setp.eq.s16 	%p4, %rs1, 0;
	@%p4 bra 	$L__BB0_10;
	and.b16  	%rs2, %rs1, 3;
	setp.lt.u16 	%p5, %rs1, 4;
	mov.b32 	%r70, 0;
	@%p5 bra 	$L__BB0_6;
	and.b16  	%rs3, %rs1, -4;
	ld.global.u64 	%rd23, [%rd3+16];
	ld.global.u16 	%r31, [%rd3];
	cvta.to.global.u64 	%rd5, %rd23;
	mul.lo.s32 	%r5, %r68, %r31;
	mov.b16 	%rs42, 0;
	mov.b32 	%r70, 0;
$L__BB0_5:
	add.s32 	%r32, %r5, %r70;
	mul.wide.u32 	%rd24, %r32, 2;
	add.s64 	%rd25, %rd5, %rd24;
	ld.global.u16 	%rs20, [%rd25];
	shl.b32 	%r33, %r32, 1;
	mov.u32 	%r34, _ZZ9propagateP5StatePbE5index;
	add.s32 	%r35, %r34, %r33;
	st.shared.u16 	[%r35], %rs20;
	ld.global.u16 	%rs21, [%rd25+2];
	st.shared.u16 	[%r35+2], %rs21;
	ld.global.u16 	%rs22, [%rd25+4];
	st.shared.u16 	[%r35+4], %rs22;
	ld.global.u16 	%rs23, [%rd25+6];
	st.shared.u16 	[%r35+6], %rs23;
	add.s32 	%r70, %r70, 4;
	add.s16 	%rs42, %rs42, 4;
	setp.ne.s16 	%p6, %rs42, %rs3;
	@%p6 bra 	$L__BB0_5;
$L__BB0_6:
	setp.eq.s16 	%p7, %rs2, 0;
	@%p7 bra 	$L__BB0_10;
	ld.global.u64 	%rd26, [%rd3+16];
	cvta.to.global.u64 	%rd27, %rd26;
	ld.global.u16 	%r36, [%rd3];
	mad.lo.s32 	%r37, %r68, %r36, %r70;
	mul.wide.u32 	%rd28, %r37, 2;
	add.s64 	%rd6, %rd27, %rd28;
	ld.global.u16 	%rs24, [%rd6];
	shl.b32 	%r38, %r37, 1;
	mov.u32 	%r39, _ZZ9propagateP5StatePbE5index;
	add.s32 	%r9, %r39, %r38;
	st.shared.u16 	[%r9], %rs24;
	setp.eq.s16 	%p8, %rs2, 1;
	@%p8 bra 	$L__BB0_10;
	ld.global.u16 	%rs25, [%rd6+2];
	st.shared.u16 	[%r9+2], %rs25;
	setp.eq.s16 	%p9, %rs2, 2;
	@%p9 bra 	$L__BB0_10;
	ld.global.u16 	%rs26, [%rd6+4];
	st.shared.u16 	[%r9+4], %rs26;
$L__BB0_10:
	add.s32 	%r40, %r68, %r3;
	and.b32  	%r68, %r40, 65535;
	setp.lt.u32 	%p10, %r68, %r2;
	@%p10 bra 	$L__BB0_2;
$L__BB0_11:
	bar.sync 	0;
	mov.b16 	%rs27, 1;
	st.global.u8 	[%rd1], %rs27;
	ld.global.u64 	%rd61, [%rd2+16];
	cvta.to.global.u64 	%rd29, %rd61;
	ld.global.u16 	%rs43, [%rd29+4];
	ld.global.u16 	%rs28, [%rd29+2];
	setp.ge.u16 	%p11, %rs43, %rs28;
	@%p11 bra 	$L__BB0_33;
	mov.u32 	%r41, %ntid.x;
	cvt.rn.f32.u32 	%f1, %r41;
	mov.u32 	%r47, _ZZ9propagateP5StatePbE5sizes;
	mov.u32 	%r54, _ZZ9propagateP5StatePbE5index;
	bra.uni 	$L__BB0_14;
$L__BB0_13:
	ld.global.u64 	%rd61, [%rd2+16];
	cvta.to.global.u64 	%rd60, %rd61;
	ld.global.u16 	%rs43, [%rd60+4];
	ld.global.u16 	%rs40, [%rd60+2];
	setp.ge.u16 	%p25, %rs43, %rs40;
	@%p25 bra 	$L__BB0_33;
$L__BB0_14:
	cvta.to.global.u64 	%rd30, %rd61;
	ld.global.u64 	%rd31, [%rd30+8];
	cvta.to.global.u64 	%rd32, %rd31;
	cvt.u32.u16 	%r42, %rs43;
	mul.wide.u32 	%rd33, %r42, 2;
	add.s64 	%rd34, %rd32, %rd33;
	ld.global.u16 	%rs9, [%rd34];
	add.s16 	%rs29, %rs43, 1;
	st.global.u16 	[%rd30+4], %rs29;
	setp.gt.s16 	%p12, %rs9, -1;
	@%p12 bra 	$L__BB0_16;
	not.b16 	%rs30, %rs9;
	cvt.u32.u16 	%r13, %rs30;
	bra.uni 	$L__BB0_17;
$L__BB0_16:
	cvt.u32.u16 	%r43, %rs9;
	ld.global.u64 	%rd35, [%rd2+8];
	cvta.to.global.u64 	%rd36, %rd35;
	ld.global.u16 	%r44, [%rd36+2];
	add.s32 	%r45, %r43, %r44;
	add.s32 	%r13, %r45, -1;
$L__BB0_17:
	mul.wide.s16 	%r46, %rs9, 2;
	add.s32 	%r48, %r47, %r46;
	ld.shared.u16 	%rs31, [%r48+-2];
	cvt.rn.f32.u16 	%f2, %rs31;
	div.rn.f32 	%f3, %f2, %f1;
	cvt.rpi.f32.f32 	%f4, %f3;
	cvt.rzi.u32.f32 	%r49, %f4;
	mul.lo.s32 	%r16, %r49, %r1;
	add.s32 	%r50, %r16, %r49;
	cvt.u32.u16 	%r51, %rs31;
	min.u32 	%r15, %r50, %r51;
	setp.ge.u32 	%p13, %r16, %r15;
	@%p13 bra 	$L__BB0_13;
$L__BB0_18:
	ld.global.u64 	%rd37, [%rd2];
	cvta.to.global.u64 	%rd38, %rd37;
	add.s32 	%r52, %r16, %r13;
	shl.b32 	%r53, %r52, 1;
	add.s32 	%r55, %r54, %r53;
	ld.shared.u16 	%rs10, [%r55];
	ld.global.u64 	%rd10, [%rd38+8];
	ld.global.u16 	%rs11, [%rd38+4];
	setp.eq.s16 	%p15, %rs11, 0;
	mov.b16 	%rs44, 0;
	mov.pred 	%p26, -1;
	@%p15 bra 	$L__BB0_25;
	ld.global.u64 	%rd39, [%rd2+16];
	cvta.to.global.u64 	%rd40, %rd39;
	ld.global.u64 	%rd41, [%rd40+16];
	cvta.to.global.u64 	%rd11, %rd41;
	cvt.u32.u16 	%r17, %rs11;
	cvt.u32.u16 	%r57, %rs10;
	mul.wide.u32 	%rd42, %r17, %r57;
	shl.b64 	%rd43, %rd42, 1;
	cvta.to.global.u64 	%rd44, %rd10;
	add.s64 	%rd62, %rd44, %rd43;
	mov.b16 	%rs44, 0;
	mov.b32 	%r73, 0;
	mov.u32 	%r74, %r73;
$L__BB0_20:
	ld.global.u16 	%rs13, [%rd62];
	abs.s16 	%rs34, %rs13;
	cvt.u32.u16 	%r58, %rs34;
	mul.wide.u32 	%rd45, %r58, 2;
	add.s64 	%rd46, %rd11, %rd45;
	ld.global.u16 	%rs14, [%rd46+-2];
	setp.ne.s16 	%p16, %rs14, 0;
	@%p16 bra 	$L__BB0_22;
	add.s32 	%r74, %r74, 1;
	mov.u16 	%rs44, %rs13;
	bra.uni 	$L__BB0_23;
$L__BB0_22:
	setp.eq.s16 	%p17, %rs14, %rs13;
	@%p17 bra 	$L__BB0_28;
$L__BB0_23:
	add.s32 	%r73, %r73, 1;
	add.s64 	%rd62, %rd62, 2;
	setp.lt.u32 	%p18, %r73, %r17;
	@%p18 bra 	$L__BB0_20;
	setp.eq.s32 	%p26, %r74, 0;
$L__BB0_25:
	not.pred 	%p19, %p26;
	@%p19 bra 	$L__BB0_27;
	mov.b16 	%rs41, 0;
	st.global.u8 	[%rd1], %rs41;
	bra.uni 	$L__BB0_33;
$L__BB0_27:
	shl.b32 	%r59, %r16, 1;
	mov.u32 	%r60, _ZZ9propagateP5StatePbE13unit_literals;
	add.s32 	%r61, %r60, %r59;
	st.shared.u16 	[%r61], %rs44;
$L__BB0_28:
	setp.ne.s32 	%p20, %r1, 0;
	bar.sync 	0;
	@%p20 bra 	$L__BB0_36;
	mov.b32 	%r76, 0;
$L__BB0_30:
	shl.b32 	%r63, %r76, 1;
	mov.u32 	%r64, _ZZ9propagateP5StatePbE13unit_literals;
	add.s32 	%r65, %r64, %r63;
	ld.shared.u16 	%rs17, [%r65];
	setp.eq.s16 	%p21, %rs17, 0;
	@%p21 bra 	$L__BB0_35;
	ld.global.u64 	%rd47, [%rd2+16];
	cvta.to.global.u64 	%rd15, %rd47;
	ld.global.u64 	%rd48, [%rd15+16];
	cvta.to.global.u64 	%rd49, %rd48;
	abs.s16 	%rs35, %rs17;
	cvt.u64.u16 	%rd16, %rs35;
	cvt.u32.u16 	%r66, %rs35;
	mul.wide.u32 	%rd50, %r66, 2;
	add.s64 	%rd51, %rd49, %rd50;
	ld.global.u16 	%rs36, [%rd51+-2];
	setp.ne.s16 	%p22, %rs36, 0;
	@%p22 bra 	$L__BB0_34;
	mov.b16 	%rs39, 0;
	st.global.u8 	[%rd1], %rs39;
$L__BB0_33:
	ret;
$L__BB0_34:
	ld.global.u64 	%rd52, [%rd15+8];
	cvta.to.global.u64 	%rd53, %rd52;
	ld.global.u16 	%r67, [%rd15+2];
	mul.wide.u32 	%rd54, %r67, 2;
	add.s64 	%rd55, %rd53, %rd54;
	st.global.u16 	[%rd55], %rs17;
	ld.global.u64 	%rd56, [%rd15+16];
	cvta.to.global.u64 	%rd57, %rd56;
	shl.b64 	%rd58, %rd16, 1;
	add.s64 	%rd59, %rd57, %rd58;
	st.global.u16 	[%rd59+-2], %rs17;
	ld.global.u16 	%rs37, [%rd15+2];
	add.s16 	%rs38, %rs37, 1;
	st.global.u16 	[%rd15+2], %rs38;
$L__BB0_35:
	add.s32 	%r76, %r76, 1;
	setp.ne.s32 	%p23, %r76, %r15;
	@%p23 bra 	$L__BB0_30;
$L__BB0_36:
	bar.sync 	0;
	add.s32 	%r16, %r16, 1;
	setp.eq.s32 	%p24, %r16, %r15;
	@%p24 bra 	$L__BB0_13;
	bra.uni 	$L__BB0_18;

}


// ===== COMPILED SASS (sm_100) =====

	.target	sm_100

	.elftype	@"ET_EXEC"


//--------------------- .note.nv.tkinfo           --------------------------
	.section	.note.nv.tkinfo,"",@"SHT_NOTE"
	.sectionflags	@"SHF_NOTE_NV_TKINFO"
	.tkinfo
        /*0018*/ 	.word	0x00000002
        /*0030*/ 	.string	""
        /*0030*/ 	.string	"ptxas"
        /*0030*/ 	.string	"Cuda compilation tools, release 13.0, V13.0.88"
        /*0030*/ 	.string	"Build cuda_13.0.r13.0/compiler.36424714_0"
        /*0030*/ 	.string	"-arch sm_100 -m 64 "



//--------------------- .note.nv.cuinfo           --------------------------
	.section	.note.nv.cuinfo,"",@"SHT_NOTE"
	.sectionflags	@"SHF_NOTE_NV_CUINFO"
        /*0018*/ 	.short	0x0002
        /*001a*/ 	.short	0x0064
        /*001c*/ 	.short	0x0082
	.zero		2


//--------------------- .nv.info                  --------------------------
	.section	.nv.info,"",@"SHT_CUDA_INFO"
	.align	4


	//----- nvinfo : EIATTR_REGCOUNT
	.align		4
        /*0000*/ 	.byte	0x04, 0x2f
        /*0002*/ 	.short	(.L_1 - .L_0)
	.align		4
.L_0:
        /*0004*/ 	.word	index@(_Z9propagateP5StatePb)
        /*0008*/ 	.word	0x0000001c


	//----- nvinfo : EIATTR_FRAME_SIZE
	.align		4
.L_1:
        /*000c*/ 	.byte	0x04, 0x11
        /*000e*/ 	.short	(.L_3 - .L_2)
	.align		4
.L_2:
        /*0010*/ 	.word	index@($__internal_0_$__cuda_sm3x_div_rn_noftz_f32_slowpath)
        /*0014*/ 	.word	0x00000000


	//----- nvinfo : EIATTR_FRAME_SIZE
	.align		4
.L_3:
        /*0018*/ 	.byte	0x04, 0x11
        /*001a*/ 	.short	(.L_5 - .L_4)
	.align		4
.L_4:
        /*001c*/ 	.word	index@(_Z9propagateP5StatePb)
        /*0020*/ 	.word	0x00000000


	//----- nvinfo : EIATTR_MIN_STACK_SIZE
	.align		4
.L_5:
        /*0024*/ 	.byte	0x04, 0x12
        /*0026*/ 	.short	(.L_7 - .L_6)
	.align		4
.L_6:
        /*0028*/ 	.word	index@(_Z9propagateP5StatePb)
        /*002c*/ 	.word	0x00000000
.L_7:


//--------------------- .nv.compat                --------------------------
	.section	.nv.compat,"",@"SHT_CUDA_COMPAT_INFO"
	.align	4
        /*0000*/ 	.byte	0x02, 0x09, 0x00, 0x00, 0x02, 0x02, 0x01, 0x00, 0x02, 0x05, 0x05, 0x00, 0x03, 0x07, 0x01, 0x01
        /*0010*/ 	.byte	0x02, 0x03, 0x00, 0x00, 0x02, 0x06, 0x01, 0x00, 0x04, 0x0b, 0x08, 0x00, 0x01, 0x00, 0x00, 0x00
        /*0020*/ 	.byte	0x00, 0x00, 0x00, 0x00


//--------------------- .nv.info._Z9propagateP5StatePb --------------------------
	.section	.nv.info._Z9propagateP5StatePb,"",@"SHT_CUDA_INFO"
	.sectionflags	@""
	.align	4


	//----- nvinfo : EIATTR_CUDA_API_VERSION
	.align		4
        /*0000*/ 	.byte	0x04, 0x37
        /*0002*/ 	.short	(.L_9 - .L_8)
.L_8:
        /*0004*/ 	.word	0x00000082


	//----- nvinfo : EIATTR_KPARAM_INFO
	.align		4
.L_9:
        /*0008*/ 	.byte	0x04, 0x17
        /*000a*/ 	.short	(.L_11 - .L_10)
.L_10:
        /*000c*/ 	.word	0x00000000
        /*0010*/ 	.short	0x0001
        /*0012*/ 	.short	0x0008
        /*0014*/ 	.byte	0x00, 0xf5, 0x21, 0x00


	//----- nvinfo : EIATTR_KPARAM_INFO
	.align		4
.L_11:
        /*0018*/ 	.byte	0x04, 0x17
        /*001a*/ 	.short	(.L_13 - .L_12)
.L_12:
        /*001c*/ 	.word	0x00000000
        /*0020*/ 	.short	0x0000
        /*0022*/ 	.short	0x0000
        /*0024*/ 	.byte	0x00, 0xf5, 0x21, 0x00


	//----- nvinfo : EIATTR_SPARSE_MMA_MASK
	.align		4
.L_13:
        /*0028*/ 	.byte	0x03, 0x50
        /*002a*/ 	.short	0x0000


	//----- nvinfo : EIATTR_MAXREG_COUNT
	.align		4
        /*002c*/ 	.byte	0x03, 0x1b
        /*002e*/ 	.short	0x00ff


	//----- nvinfo : EIATTR_NUM_BARRIERS
	.align		4
        /*0030*/ 	.byte	0x02, 0x4c
        /*0032*/ 	.byte	0x01
	.zero		1


	//----- nvinfo : EIATTR_MERCURY_ISA_VERSION
	.align		4
        /*0034*/ 	.byte	0x03, 0x5f
        /*0036*/ 	.short	0x0101


	//----- nvinfo : EIATTR_VRC_CTA_INIT_COUNT
	.align		4
        /*0038*/ 	.byte	0x02, 0x4a
	.zero		1
	.zero		1


	//----- nvinfo : EIATTR_EXIT_INSTR_OFFSETS
	.align		4
        /*003c*/ 	.byte	0x04, 0x1c
        /*003e*/ 	.short	(.L_15 - .L_14)


	//   ....[0]....
.L_14:
        /*0040*/ 	.word	0x000005b0


	//   ....[1]....
        /*0044*/ 	.word	0x00000eb0


	//   ....[2]....
        /*0048*/ 	.word	0x00000ef0


	//   ....[3]....
        /*004c*/ 	.word	0x00000f30


	//----- nvinfo : EIATTR_CRS_STACK_SIZE
	.align		4
.L_15:
        /*0050*/ 	.byte	0x04, 0x1e
        /*0052*/ 	.short	(.L_17 - .L_16)
.L_16:
        /*0054*/ 	.word	0x00000000


	//----- nvinfo : EIATTR_CBANK_PARAM_SIZE
	.align		4
.L_17:
        /*0058*/ 	.byte	0x03, 0x19
        /*005a*/ 	.short	0x0010


	//----- nvinfo : EIATTR_PARAM_CBANK
	.align		4
        /*005c*/ 	.byte	0x04, 0x0a
        /*005e*/ 	.short	(.L_19 - .L_18)
	.align		4
.L_18:
        /*0060*/ 	.word	index@(.nv.constant0._Z9propagateP5StatePb)
        /*0064*/ 	.short	0x0380
        /*0066*/ 	.short	0x0010


	//----- nvinfo : EIATTR_SW_WAR
	.align		4
.L_19:
        /*0068*/ 	.byte	0x04, 0x36
        /*006a*/ 	.short	(.L_21 - .L_20)
.L_20:
        /*006c*/ 	.word	0x00000008
.L_21:


//--------------------- .nv.callgraph             --------------------------
	.section	.nv.callgraph,"",@"SHT_CUDA_CALLGRAPH"
	.align	4
	.sectionentsize	8
	.align		4
        /*0000*/ 	.word	0x00000000
	.align		4
        /*0004*/ 	.word	0xffffffff
	.align		4
        /*0008*/ 	.word	0x00000000
	.align		4
        /*000c*/ 	.word	0xfffffffe
	.align		4
        /*0010*/ 	.word	0x00000000
	.align		4
        /*0014*/ 	.word	0xfffffffd
	.align		4
        /*0018*/ 	.word	0x00000000
	.align		4
        /*001c*/ 	.word	0xfffffffc


//--------------------- .text._Z9propagateP5StatePb --------------------------
	.section	.text._Z9propagateP5StatePb,"ax",@progbits
	.align	128
        .global         _Z9propagateP5StatePb
        .type           _Z9propagateP5StatePb,@function
        .size           _Z9propagateP5StatePb,(.L_x_36 - _Z9propagateP5StatePb)
        .other          _Z9propagateP5StatePb,@"STO_CUDA_ENTRY STV_DEFAULT"
_Z9propagateP5StatePb:
.text._Z9propagateP5StatePb:
[----:B------:R-:W-:Y:S08]  /*0000*/  LDC R1, c[0x0][0x37c] ;  /* 0x0000df00ff017b82 */ /* 0x000ff00000000800 */
[----:B------:R-:W0:Y:S01]  /*0010*/  LDC.64 R4, c[0x0][0x380] ;  /* 0x0000e000ff047b82 */ /* 0x000e220000000a00 */
[----:B------:R-:W0:Y:S02]  /*0020*/  LDCU.64 UR8, c[0x0][0x358] ;  /* 0x00006b00ff0877ac */ /* 0x000e240008000a00 */
[----:B0-----:R-:W2:Y:S01]  /*0030*/  LDG.E.64 R4, desc[UR8][R4.64+0x8] ;  /* 0x0000080804047981 */ /* 0x001ea2000c1e1b00 */
[----:B------:R-:W0:Y:S03]  /*0040*/  S2R R2, SR_TID.X ;  /* 0x0000000000027919 */ /* 0x000e260000002100 */
[----:B--2---:R-:W2:Y:S01]  /*0050*/  LDG.E.U16 R3, desc[UR8][R4.64+0x2] ;  /* 0x0000020804037981 */ /* 0x004ea2000c1e1500 */
[----:B------:R-:W-:Y:S01]  /*0060*/  BSSY.RECONVERGENT B0, `(.L_x_0) ;  /* 0x000004b000007945 */ /* 0x000fe20003800200 */
[----:B--2---:R-:W-:-:S05]  /*0070*/  IMAD.SHL.U32 R3, R3, 0x2, RZ ;  /* 0x0000000203037824 */ /* 0x004fca00078e00ff */
[----:B0-----:R-:W-:-:S13]  /*0080*/  ISETP.GE.U32.AND P0, PT, R2, R3, PT ;  /* 0x000000030200720c */ /* 0x001fda0003f06070 */
[----:B------:R-:W-:Y:S05]  /*0090*/  @P0 BRA `(.L_x_1) ;  /* 0x00000004001c0947 */ /* 0x000fea0003800000 */
[----:B------:R0:W5:Y:S01]  /*00a0*/  LDG.E.64 R6, desc[UR8][R4.64+0x8] ;  /* 0x0000080804067981 */ /* 0x000162000c1e1b00 */
[----:B------:R-:W1:Y:S01]  /*00b0*/  LDC R0, c[0x0][0x360] ;  /* 0x0000d800ff007b82 */ /* 0x000e620000000800 */
[----:B------:R-:W-:Y:S01]  /*00c0*/  MOV R10, 0x400 ;  /* 0x00000400000a7802 */ /* 0x000fe20000000f00 */
[----:B------:R-:W-:Y:S01]  /*00d0*/  IMAD.MOV.U32 R11, RZ, RZ, R2 ;  /* 0x000000ffff0b7224 */ /* 0x000fe200078e0002 */
[----:B------:R-:W2:Y:S02]  /*00e0*/  S2R R9, SR_CgaCtaId ;  /* 0x0000000000097919 */ /* 0x000ea40000008800 */
[----:B0-2---:R-:W-:-:S07]  /*00f0*/  LEA R10, R9, R10, 0x18 ;  /* 0x0000000a090a7211 */ /* 0x005fce00078ec0ff */
.L_x_7:
[----:B-----5:R-:W-:-:S05]  /*0100*/  IMAD.WIDE.U32 R8, R11, 0x2, R6 ;  /* 0x000000020b087825 */ /* 0x020fca00078e0006 */
[----:B--2-4-:R-:W2:Y:S01]  /*0110*/  LDG.E.U16 R13, desc[UR8][R8.64] ;  /* 0x00000008080d7981 */ /* 0x014ea2000c1e1500 */
[----:B------:R-:W-:Y:S01]  /*0120*/  IMAD R12, R11, 0x2, R10 ;  /* 0x000000020b0c7824 */ /* 0x000fe200078e020a */
[----:B------:R-:W-:Y:S04]  /*0130*/  BSSY.RECONVERGENT B1, `(.L_x_2) ;  /* 0x0000039000017945 */ /* 0x000fe80003800200 */
[----:B0-2---:R0:W-:Y:S01]  /*0140*/  STS.U16 [R12], R13 ;  /* 0x0000000d0c007388 */ /* 0x0051e20000000400 */
[----:B------:R-:W-:-:S13]  /*0150*/  ISETP.NE.AND P0, PT, R13, RZ, PT ;  /* 0x000000ff0d00720c */ /* 0x000fda0003f05270 */
[----:B0-----:R-:W-:Y:S05]  /*0160*/  @!P0 BRA `(.L_x_3) ;  /* 0x0000000000d48947 */ /* 0x001fea0003800000 */
[C---:B------:R-:W-:Y:S01]  /*0170*/  ISETP.GE.U32.AND P0, PT, R13.reuse, 0x4, PT ;  /* 0x000000040d00780c */ /* 0x040fe20003f06070 */
[----:B------:R-:W-:Y:S01]  /*0180*/  BSSY.RECONVERGENT B2, `(.L_x_4) ;  /* 0x0000020000027945 */ /* 0x000fe20003800200 */
[----:B------:R-:W-:Y:S01]  /*0190*/  LOP3.LUT R21, R13, 0x3, RZ, 0xc0, !PT ;  /* 0x000000030d157812 */ /* 0x000fe200078ec0ff */
[----:B------:R-:W-:-:S03]  /*01a0*/  IMAD.MOV.U32 R14, RZ, RZ, RZ ;  /* 0x000000ffff0e7224 */ /* 0x000fc600078e00ff */
[----:B------:R-:W-:-:S07]  /*01b0*/  ISETP.NE.AND P1, PT, R21, RZ, PT ;  /* 0x000000ff1500720c */ /* 0x000fce0003f25270 */
[----:B------:R-:W-:Y:S06]  /*01c0*/  @!P0 BRA `(.L_x_5) ;  /* 0x00000000006c8947 */ /* 0x000fec0003800000 */
[----:B------:R-:W2:Y:S04]  /*01d0*/  LDG.E.U16 R16, desc[UR8][R4.64] ;  /* 0x0000000804107981 */ /* 0x000ea8000c1e1500 */
[----:B------:R0:W5:Y:S01]  /*01e0*/  LDG.E.64 R8, desc[UR8][R4.64+0x10] ;  /* 0x0000100804087981 */ /* 0x000162000c1e1b00 */
[----:B------:R-:W-:Y:S02]  /*01f0*/  MOV R15, 0x400 ;  /* 0x00000400000f7802 */ /* 0x000fe40000000f00 */
[----:B------:R-:W-:Y:S01]  /*0200*/  LOP3.LUT R12, R13, 0xfffc, RZ, 0xc0, !PT ;  /* 0x0000fffc0d0c7812 */ /* 0x000fe200078ec0ff */
[----:B------:R-:W3:Y:S01]  /*0210*/  S2R R14, SR_CgaCtaId ;  /* 0x00000000000e7919 */ /* 0x000ee20000008800 */
[----:B------:R-:W-:Y:S01]  /*0220*/  PRMT R17, RZ, 0x7610, R17 ;  /* 0x00007610ff117816 */ /* 0x000fe20000000011 */
[----:B------:R-:W-:Y:S01]  /*0230*/  VIADD R15, R15, 0x20 ;  /* 0x000000200f0f7836 */ /* 0x000fe20000000000 */
[----:B------:R-:W-:-:S04]  /*0240*/  PRMT R25, R12, 0x9910, RZ ;  /* 0x000099100c197816 */ /* 0x000fc800000000ff */
[----:B---3--:R-:W-:Y:S01]  /*0250*/  LEA R15, R14, R15, 0x18 ;  /* 0x0000000f0e0f7211 */ /* 0x008fe200078ec0ff */
[----:B------:R-:W-:Y:S02]  /*0260*/  IMAD.MOV.U32 R14, RZ, RZ, RZ ;  /* 0x000000ffff0e7224 */ /* 0x000fe400078e00ff */
[----:B0-2---:R-:W-:-:S07]  /*0270*/  IMAD R23, R16, R11, RZ ;  /* 0x0000000b10177224 */ /* 0x005fce00078e02ff */
.L_x_6:
[----:B------:R-:W-:-:S04]  /*0280*/  IMAD.IADD R16, R23, 0x1, R14 ;  /* 0x0000000117107824 */ /* 0x000fc800078e020e */
[----:B-----5:R-:W-:-:S05]  /*0290*/  IMAD.WIDE.U32 R12, R16, 0x2, R8 ;  /* 0x00000002100c7825 */ /* 0x020fca00078e0008 */
[----:B0-----:R-:W2:Y:S04]  /*02a0*/  LDG.E.U16 R18, desc[UR8][R12.64] ;  /* 0x000000080c127981 */ /* 0x001ea8000c1e1500 */
[----:B------:R-:W3:Y:S04]  /*02b0*/  LDG.E.U16 R20, desc[UR8][R12.64+0x2] ;  /* 0x000002080c147981 */ /* 0x000ee8000c1e1500 */
[----:B------:R-:W4:Y:S04]  /*02c0*/  LDG.E.U16 R22, desc[UR8][R12.64+0x4] ;  /* 0x000004080c167981 */ /* 0x000f28000c1e1500 */
[----:B------:R-:W4:Y:S01]  /*02d0*/  LDG.E.U16 R24, desc[UR8][R12.64+0x6] ;  /* 0x000006080c187981 */ /* 0x000f22000c1e1500 */
[----:B------:R-:W-:-:S02]  /*02e0*/  IMAD R19, R16, 0x2, R15 ;  /* 0x0000000210137824 */ /* 0x000fc400078e020f */
[----:B------:R-:W-:Y:S02]  /*02f0*/  VIADD R17, R17, 0x4 ;  /* 0x0000000411117836 */ /* 0x000fe40000000000 */
[----:B------:R-:W-:-:S03]  /*0300*/  VIADD R14, R14, 0x4 ;  /* 0x000000040e0e7836 */ /* 0x000fc60000000000 */
[----:B------:R-:W-:-:S04]  /*0310*/  PRMT R16, R17, 0x9910, RZ ;  /* 0x0000991011107816 */ /* 0x000fc800000000ff */
[----:B------:R-:W-:Y:S01]  /*0320*/  ISETP.NE.AND P0, PT, R16, R25, PT ;  /* 0x000000191000720c */ /* 0x000fe20003f05270 */
[----:B--2---:R0:W-:Y:S04]  /*0330*/  STS.U16 [R19], R18 ;  /* 0x0000001213007388 */ /* 0x0041e80000000400 */
[----:B---3--:R0:W-:Y:S04]  /*0340*/  STS.U16 [R19+0x2], R20 ;  /* 0x0000021413007388 */ /* 0x0081e80000000400 */
[----:B----4-:R0:W-:Y:S04]  /*0350*/  STS.U16 [R19+0x4], R22 ;  /* 0x0000041613007388 */ /* 0x0101e80000000400 */
[----:B------:R0:W-:Y:S01]  /*0360*/  STS.U16 [R19+0x6], R24 ;  /* 0x0000061813007388 */ /* 0x0001e20000000400 */
[----:B------:R-:W-:Y:S05]  /*0370*/  @P0 BRA `(.L_x_6) ;  /* 0xfffffffc00c00947 */ /* 0x000fea000383ffff */
.L_x_5:
[----:B------:R-:W-:Y:S05]  /*0380*/  BSYNC.RECONVERGENT B2 ;  /* 0x0000000000027941 */ /* 0x000fea0003800200 */
.L_x_4:
[----:B------:R-:W-:Y:S05]  /*0390*/  @!P1 BRA `(.L_x_3) ;  /* 0x0000000000489947 */ /* 0x000fea0003800000 */
[----:B------:R-:W2:Y:S04]  /*03a0*/  LDG.E.U16 R12, desc[UR8][R4.64] ;  /* 0x00000008040c7981 */ /* 0x000ea8000c1e1500 */
[----:B------:R-:W3:Y:S01]  /*03b0*/  LDG.E.64 R8, desc[UR8][R4.64+0x10] ;  /* 0x0000100804087981 */ /* 0x000ee2000c1e1b00 */
[----:B------:R-:W4:Y:S01]  /*03c0*/  S2UR UR5, SR_CgaCtaId ;  /* 0x00000000000579c3 */ /* 0x000f220000008800 */
[----:B------:R-:W-:Y:S01]  /*03d0*/  UMOV UR4, 0x400 ;  /* 0x0000040000047882 */ /* 0x000fe20000000000 */
[----:B--2---:R-:W-:-:S04]  /*03e0*/  IMAD R13, R12, R11, R14 ;  /* 0x0000000b0c0d7224 */ /* 0x004fc800078e020e */
[----:B---3--:R-:W-:-:S05]  /*03f0*/  IMAD.WIDE.U32 R8, R13, 0x2, R8 ;  /* 0x000000020d087825 */ /* 0x008fca00078e0008 */
[----:B------:R-:W2:Y:S01]  /*0400*/  LDG.E.U16 R12, desc[UR8][R8.64] ;  /* 0x00000008080c7981 */ /* 0x000ea2000c1e1500 */
[----:B------:R-:W-:Y:S01]  /*0410*/  UIADD3 UR4, UPT, UPT, UR4, 0x20, URZ ;  /* 0x0000002004047890 */ /* 0x000fe2000fffe0ff */
[----:B------:R-:W-:-:S03]  /*0420*/  ISETP.NE.AND P0, PT, R21, 0x1, PT ;  /* 0x000000011500780c */ /* 0x000fc60003f05270 */
[----:B----4-:R-:W-:-:S06]  /*0430*/  ULEA UR4, UR5, UR4, 0x18 ;  /* 0x0000000405047291 */ /* 0x010fcc000f8ec0ff */
[----:B------:R-:W-:-:S05]  /*0440*/  LEA R15, R13, UR4, 0x1 ;  /* 0x000000040d0f7c11 */ /* 0x000fca000f8e08ff */
[----:B--2---:R2:W-:Y:S01]  /*0450*/  STS.U16 [R15], R12 ;  /* 0x0000000c0f007388 */ /* 0x0045e20000000400 */
[----:B------:R-:W-:Y:S05]  /*0460*/  @!P0 BRA `(.L_x_3) ;  /* 0x0000000000148947 */ /* 0x000fea0003800000 */
[----:B------:R-:W-:Y:S01]  /*0470*/  ISETP.NE.AND P0, PT, R21, 0x2, PT ;  /* 0x000000021500780c */ /* 0x000fe20003f05270 */
[----:B--2---:R-:W2:-:S12]  /*0480*/  LDG.E.U16 R12, desc[UR8][R8.64+0x2] ;  /* 0x00000208080c7981 */ /* 0x004e98000c1e1500 */
[----:B------:R-:W3:Y:S04]  /*0490*/  @P0 LDG.E.U16 R13, desc[UR8][R8.64+0x4] ;  /* 0x00000408080d0981 */ /* 0x000ee8000c1e1500 */
[----:B--2---:R4:W-:Y:S04]  /*04a0*/  STS.U16 [R15+0x2], R12 ;  /* 0x0000020c0f007388 */ /* 0x0049e80000000400 */
[----:B---3--:R4:W-:Y:S02]  /*04b0*/  @P0 STS.U16 [R15+0x4], R13 ;  /* 0x0000040d0f000388 */ /* 0x0089e40000000400 */
.L_x_3:
[----:B------:R-:W-:Y:S05]  /*04c0*/  BSYNC.RECONVERGENT B1 ;  /* 0x0000000000017941 */ /* 0x000fea0003800200 */
.L_x_2:
[----:B-1----:R-:W-:-:S05]  /*04d0*/  IMAD.IADD R11, R0, 0x1, R11 ;  /* 0x00000001000b7824 */ /* 0x002fca00078e020b */
[----:B------:R-:W-:-:S04]  /*04e0*/  LOP3.LUT R11, R11, 0xffff, RZ, 0xc0, !PT ;  /* 0x0000ffff0b0b7812 */ /* 0x000fc800078ec0ff */
[----:B------:R-:W-:-:S13]  /*04f0*/  ISETP.GE.U32.AND P0, PT, R11, R3, PT ;  /* 0x000000030b00720c */ /* 0x000fda0003f06070 */
[----:B------:R-:W-:Y:S05]  /*0500*/  @!P0 BRA `(.L_x_7) ;  /* 0xfffffff800fc8947 */ /* 0x000fea000383ffff */
.L_x_1:
[----:B------:R-:W-:Y:S05]  /*0510*/  BSYNC.RECONVERGENT B0 ;  /* 0x0000000000007941 */ /* 0x000fea0003800200 */
.L_x_0:
[----:B------:R-:W1:Y:S08]  /*0520*/  LDC.64 R4, c[0x0][0x388] ;  /* 0x0000e200ff047b82 */ /* 0x000e700000000a00 */
[----:B------:R-:W-:Y:S01]  /*0530*/  BAR.SYNC.DEFER_BLOCKING 0x0 ;  /* 0x0000000000007b1d */ /* 0x000fe20000010000 */
[----:B------:R-:W-:-:S07]  /*0540*/  IMAD.MOV.U32 R8, RZ, RZ, 0x1 ;  /* 0x00000001ff087424 */ /* 0x000fce00078e00ff */
[----:B------:R-:W3:Y:S01]  /*0550*/  LDC.64 R6, c[0x0][0x380] ;  /* 0x0000e000ff067b82 */ /* 0x000ee20000000a00 */
[----:B-1----:R1:W-:Y:S04]  /*0560*/  STG.E.U8 desc[UR8][R4.64], R8 ;  /* 0x0000000804007986 */ /* 0x0023e8000c101108 */
[----:B---3--:R-:W3:Y:S04]  /*0570*/  LDG.E.64 R6, desc[UR8][R6.64+0x10] ;  /* 0x0000100806067981 */ /* 0x008ee8000c1e1b00 */
[----:B---3--:R-:W3:Y:S04]  /*0580*/  LDG.E.U16 R0, desc[UR8][R6.64+0x4] ;  /* 0x0000040806007981 */ /* 0x008ee8000c1e1500 */
[----:B------:R-:W3:Y:S02]  /*0590*/  LDG.E.U16 R3, desc[UR8][R6.64+0x2] ;  /* 0x0000020806037981 */ /* 0x000ee4000c1e1500 */
[----:B---3--:R-:W-:-:S13]  /*05a0*/  ISETP.GE.U32.AND P0, PT, R0, R3, PT ;  /* 0x000000030000720c */ /* 0x008fda0003f06070 */
[----:B-1----:R-:W-:Y:S05]  /*05b0*/  @P0 EXIT ;  /* 0x000000000000094d */ /* 0x002fea0003800000 */
[----:B------:R-:W1:Y:S01]  /*05c0*/  S2UR UR5, SR_CgaCtaId ;  /* 0x00000000000579c3 */ /* 0x000e620000008800 */
[----:B------:R-:W3:Y:S01]  /*05d0*/  LDCU UR10, c[0x0][0x360] ;  /* 0x00006c00ff0a77ac */ /* 0x000ee20008000800 */
[----:B------:R-:W-:Y:S01]  /*05e0*/  BSSY.RECONVERGENT B0, `(.L_x_8) ;  /* 0x0000092000007945 */ /* 0x000fe20003800200 */
[----:B------:R-:W-:Y:S02]  /*05f0*/  UMOV UR4, 0x400 ;  /* 0x0000040000047882 */ /* 0x000fe40000000000 */
[----:B------:R-:W-:Y:S01]  /*0600*/  UIADD3 UR7, UPT, UPT, UR4, 0x20, URZ ;  /* 0x0000002004077890 */ /* 0x000fe2000fffe0ff */
[----:B---3--:R-:W-:Y:S01]  /*0610*/  I2FP.F32.U32 R3, UR10 ;  /* 0x0000000a00037c45 */ /* 0x008fe20008201000 */
[----:B-1----:R-:W-:Y:S02]  /*0620*/  ULEA UR6, UR5, UR4, 0x18 ;  /* 0x0000000405067291 */ /* 0x002fe4000f8ec0ff */
[----:B------:R-:W-:-:S12]  /*0630*/  ULEA UR7, UR5, UR7, 0x18 ;  /* 0x0000000705077291 */ /* 0x000fd8000f8ec0ff */
.L_x_23:
[----:B------:R-:W3:Y:S01]  /*0640*/  LDG.E.64 R4, desc[UR8][R6.64+0x8] ;  /* 0x0000080806047981 */ /* 0x000ee2000c1e1b00 */
[----:B------:R-:W-:-:S05]  /*0650*/  LOP3.LUT R9, R0, 0xffff, RZ, 0xc0, !PT ;  /* 0x0000ffff00097812 */ /* 0x000fca00078ec0ff */
[----:B---3--:R-:W-:-:S05]  /*0660*/  IMAD.WIDE.U32 R8, R9, 0x2, R4 ;  /* 0x0000000209087825 */ /* 0x008fca00078e0004 */
[----:B--2-4-:R-:W2:Y:S01]  /*0670*/  LDG.E.U16 R15, desc[UR8][R8.64] ;  /* 0x00000008080f7981 */ /* 0x014ea2000c1e1500 */
[----:B------:R-:W-:-:S05]  /*0680*/  VIADD R13, R0, 0x1 ;  /* 0x00000001000d7836 */ /* 0x000fca0000000000 */
[----:B------:R-:W-:Y:S01]  /*0690*/  STG.E.U16 desc[UR8][R6.64+0x4], R13 ;  /* 0x0000040d06007986 */ /* 0x000fe2000c101508 */
[----:B--2---:R-:W-:-:S04]  /*06a0*/  PRMT R5, R15, 0x9910, RZ ;  /* 0x000099100f057816 */ /* 0x004fc800000000ff */
[----:B------:R-:W-:-:S13]  /*06b0*/  ISETP.GT.AND P1, PT, R5, -0x1, PT ;  /* 0xffffffff0500780c */ /* 0x000fda0003f24270 */
[----:B------:R-:W1:Y:S02]  /*06c0*/  @P1 LDC.64 R10, c[0x0][0x380] ;  /* 0x0000e000ff0a1b82 */ /* 0x000e640000000a00 */
[----:B-1----:R-:W2:Y:S01]  /*06d0*/  @P1 LDG.E.64 R10, desc[UR8][R10.64+0x8] ;  /* 0x000008080a0a1981 */ /* 0x002ea2000c1e1b00 */
[----:B------:R-:W-:-:S06]  /*06e0*/  LEA R5, R5, UR6, 0x1 ;  /* 0x0000000605057c11 */ /* 0x000fcc000f8e08ff */
[----:B------:R-:W1:Y:S01]  /*06f0*/  LDS.U16 R5, [R5+-0x2] ;  /* 0xfffffe0005057984 */ /* 0x000e620000000400 */
[----:B------:R-:W3:Y:S03]  /*0700*/  MUFU.RCP R4, R3 ;  /* 0x0000000300047308 */ /* 0x000ee60000001000 */
[----:B--2---:R-:W2:Y:S05]  /*0710*/  @P1 LDG.E.U16 R12, desc[UR8][R10.64+0x2] ;  /* 0x000002080a0c1981 */ /* 0x004eaa000c1e1500 */
[----:B-1----:R-:W1:Y:S01]  /*0720*/  I2F.U16 R0, R5 ;  /* 0x0000000500007306 */ /* 0x002e620000101000 */
[----:B---3--:R-:W-:Y:S01]  /*0730*/  FFMA R9, -R3, R4, 1 ;  /* 0x3f80000003097423 */ /* 0x008fe20000000104 */
[----:B------:R-:W-:Y:S03]  /*0740*/  BSSY.RECONVERGENT B1, `(.L_x_9) ;  /* 0x000000d000017945 */ /* 0x000fe60003800200 */
[----:B------:R-:W-:Y:S01]  /*0750*/  FFMA R9, R4, R9, R4 ;  /* 0x0000000904097223 */ /* 0x000fe20000000004 */
[----:B------:R-:W-:-:S04]  /*0760*/  @!P1 LOP3.LUT R4, RZ, R15, RZ, 0x33, !PT ;  /* 0x0000000fff049212 */ /* 0x000fc800078e33ff */
[----:B------:R-:W-:Y:S01]  /*0770*/  @!P1 LOP3.LUT R4, R4, 0xffff, RZ, 0xc0, !PT ;  /* 0x0000ffff04049812 */ /* 0x000fe200078ec0ff */
[----:B-1----:R-:W1:Y:S01]  /*0780*/  FCHK P0, R0, R3 ;  /* 0x0000000300007302 */ /* 0x002e620000000000 */
[----:B------:R-:W-:-:S04]  /*0790*/  FFMA R6, R0, R9, RZ ;  /* 0x0000000900067223 */ /* 0x000fc800000000ff */
[----:B------:R-:W-:-:S04]  /*07a0*/  FFMA R7, -R3, R6, R0 ;  /* 0x0000000603077223 */ /* 0x000fc80000000100 */
[----:B------:R-:W-:Y:S01]  /*07b0*/  FFMA R6, R9, R7, R6 ;  /* 0x0000000709067223 */ /* 0x000fe20000000006 */
[----:B--2---:R-:W-:Y:S01]  /*07c0*/  @P1 IADD3 R4, PT, PT, R15, -0x1, R12 ;  /* 0xffffffff0f041810 */ /* 0x004fe20007ffe00c */
[----:B-1----:R-:W-:Y:S06]  /*07d0*/  @!P0 BRA `(.L_x_10) ;  /* 0x00000000000c8947 */ /* 0x002fec0003800000 */
[----:B------:R-:W-:-:S07]  /*07e0*/  MOV R6, 0x800 ;  /* 0x0000080000067802 */ /* 0x000fce0000000f00 */
[----:B0-----:R-:W-:Y:S05]  /*07f0*/  CALL.REL.NOINC `($__internal_0_$__cuda_sm3x_div_rn_noftz_f32_slowpath) ;  /* 0x0000000400d07944 */ /* 0x001fea0003c00000 */
[----:B------:R-:W-:-:S07]  /*0800*/  IMAD.MOV.U32 R6, RZ, RZ, R0 ;  /* 0x000000ffff067224 */ /* 0x000fce00078e0000 */
.L_x_10:
[----:B------:R-:W-:Y:S05]  /*0810*/  BSYNC.RECONVERGENT B1 ;  /* 0x0000000000017941 */ /* 0x000fea0003800200 */
.L_x_9:
[----:B------:R-:W1:Y:S02]  /*0820*/  F2I.U32.CEIL.NTZ R6, R6 ;  /* 0x0000000600067305 */ /* 0x000e64000020b000 */
[----:B-1----:R-:W-:-:S05]  /*0830*/  IMAD R7, R6, R2, RZ ;  /* 0x0000000206077224 */ /* 0x002fca00078e02ff */
[----:B------:R-:W-:-:S04]  /*0840*/  VIADDMNMX.U32 R0, R7, R6, R5, PT ;  /* 0x0000000607007246 */ /* 0x000fc80003800005 */
[----:B------:R-:W-:-:S13]  /*0850*/  ISETP.GE.U32.AND P0, PT, R7, R0, PT ;  /* 0x000000000700720c */ /* 0x000fda0003f06070 */
[----:B------:R-:W-:Y:S05]  /*0860*/  @P0 BRA `(.L_x_11) ;  /* 0x00000004007c0947 */ /* 0x000fea0003800000 */
[----:B------:R-:W-:-:S07]  /*0870*/  IMAD.MOV.U32 R5, RZ, RZ, R7 ;  /* 0x000000ffff057224 */ /* 0x000fce00078e0007 */
.L_x_22:
[----:B------:R-:W1:Y:S02]  /*0880*/  LDC.64 R16, c[0x0][0x380] ;  /* 0x0000e000ff107b82 */ /* 0x000e640000000a00 */
[----:B01----:R-:W2:Y:S04]  /*0890*/  LDG.E.64 R12, desc[UR8][R16.64] ;  /* 0x00000008100c7981 */ /* 0x003ea8000c1e1b00 */
[----:B--2---:R-:W2:Y:S01]  /*08a0*/  LDG.E.U16 R8, desc[UR8][R12.64+0x4] ;  /* 0x000004080c087981 */ /* 0x004ea2000c1e1500 */
[----:B------:R-:W-:Y:S01]  /*08b0*/  IMAD.IADD R6, R5, 0x1, R4 ;  /* 0x0000000105067824 */ /* 0x000fe200078e0204 */
[----:B------:R-:W-:Y:S02]  /*08c0*/  PLOP3.LUT P0, PT, PT, PT, PT, 0x80, 0x8 ;  /* 0x000000000008781c */ /* 0x000fe40003f0f070 */
[----:B------:R-:W-:-:S02]  /*08d0*/  PRMT R9, RZ, 0x7610, R9 ;  /* 0x00007610ff097816 */ /* 0x000fc40000000009 */
[----:B0-----:R-:W-:Y:S02]  /*08e0*/  LEA R18, R6, UR7, 0x1 ;  /* 0x0000000706127c11 */ /* 0x001fe4000f8e08ff */
[----:B--2---:R-:W-:-:S13]  /*08f0*/  ISETP.NE.AND P1, PT, R8, RZ, PT ;  /* 0x000000ff0800720c */ /* 0x004fda0003f25270 */
[----:B------:R-:W-:Y:S05]  /*0900*/  @!P1 BRA `(.L_x_12) ;  /* 0x00000000007c9947 */ /* 0x000fea0003800000 */
[----:B------:R-:W2:Y:S04]  /*0910*/  LDG.E.64 R6, desc[UR8][R16.64+0x10] ;  /* 0x0000100810067981 */ /* 0x000ea8000c1e1b00 */
[----:B------:R-:W3:Y:S04]  /*0920*/  LDG.E.64 R12, desc[UR8][R12.64+0x8] ;  /* 0x000008080c0c7981 */ /* 0x000ee8000c1e1b00 */
[----:B------:R-:W0:Y:S04]  /*0930*/  LDS.U16 R15, [R18] ;  /* 0x00000000120f7984 */ /* 0x000e280000000400 */
[----:B--2---:R-:W5:Y:S01]  /*0940*/  LDG.E.64 R6, desc[UR8][R6.64+0x10] ;  /* 0x0000100806067981 */ /* 0x004f62000c1e1b00 */
[----:B0-----:R-:W-:Y:S01]  /*0950*/  IMAD.WIDE.U32 R14, R8, R15, RZ ;  /* 0x0000000f080e7225 */ /* 0x001fe200078e00ff */
[----:B------:R-:W-:-:S03]  /*0960*/  PRMT R9, RZ, 0x7610, R9 ;  /* 0x00007610ff097816 */ /* 0x000fc60000000009 */
[----:B------:R-:W-:Y:S01]  /*0970*/  IMAD.MOV.U32 R11, RZ, RZ, RZ ;  /* 0x000000ffff0b7224 */ /* 0x000fe200078e00ff */
[----:B---3--:R-:W-:Y:S01]  /*0980*/  LEA R10, P0, R14, R12, 0x1 ;  /* 0x0000000c0e0a7211 */ /* 0x008fe200078008ff */
[----:B------:R-:W-:-:S03]  /*0990*/  IMAD.MOV.U32 R19, RZ, RZ, RZ ;  /* 0x000000ffff137224 */ /* 0x000fc600078e00ff */
[----:B------:R-:W-:-:S09]  /*09a0*/  LEA.HI.X R15, R14, R13, R15, 0x1, P0 ;  /* 0x0000000d0e0f7211 */ /* 0x000fd200000f0c0f */
.L_x_15:
[----:B------:R-:W-:-:S06]  /*09b0*/  IMAD.MOV.U32 R14, RZ, RZ, R10 ;  /* 0x000000ffff0e7224 */ /* 0x000fcc00078e000a */
[----:B------:R-:W2:Y:S02]  /*09c0*/  LDG.E.U16 R14, desc[UR8][R14.64] ;  /* 0x000000080e0e7981 */ /* 0x000ea4000c1e1500 */
[----:B--2---:R-:W-:-:S04]  /*09d0*/  PRMT R12, R14, 0x9910, RZ ;  /* 0x000099100e0c7816 */ /* 0x004fc800000000ff */
[----:B------:R-:W-:-:S05]  /*09e0*/  IABS R13, R12 ;  /* 0x0000000c000d7213 */ /* 0x000fca0000000000 */
[----:B-----5:R-:W-:-:S06]  /*09f0*/  IMAD.WIDE.U32 R12, R13, 0x2, R6 ;  /* 0x000000020d0c7825 */ /* 0x020fcc00078e0006 */
[----:B------:R-:W2:Y:S02]  /*0a00*/  LDG.E.U16 R12, desc[UR8][R12.64+-0x2] ;  /* 0xfffffe080c0c7981 */ /* 0x000ea4000c1e1500 */
[----:B--2---:R-:W-:-:S13]  /*0a10*/  ISETP.NE.AND P0, PT, R12, RZ, PT ;  /* 0x000000ff0c00720c */ /* 0x004fda0003f05270 */
[----:B------:R-:W-:Y:S01]  /*0a20*/  @!P0 VIADD R19, R19, 0x1 ;  /* 0x0000000113138836 */ /* 0x000fe20000000000 */
[----:B------:R-:W-:Y:S01]  /*0a30*/  @!P0 PRMT R9, R14, 0x7610, R9 ;  /* 0x000076100e098816 */ /* 0x000fe20000000009 */
[----:B------:R-:W-:Y:S06]  /*0a40*/  @!P0 BRA `(.L_x_13) ;  /* 0x0000000000148947 */ /* 0x000fec0003800000 */
[----:B------:R-:W-:Y:S02]  /*0a50*/  PRMT R14, R14, 0x9910, RZ ;  /* 0x000099100e0e7816 */ /* 0x000fe400000000ff */
[----:B------:R-:W-:-:S03]  /*0a60*/  PRMT R13, R12, 0x9910, RZ ;  /* 0x000099100c0d7816 */ /* 0x000fc600000000ff */
[----:B------:R-:W-:-:S05]  /*0a70*/  IMAD.MOV.U32 R12, RZ, RZ, R14 ;  /* 0x000000ffff0c7224 */ /* 0x000fca00078e000e */
[----:B------:R-:W-:-:S13]  /*0a80*/  ISETP.NE.AND P0, PT, R13, R12, PT ;  /* 0x0000000c0d00720c */ /* 0x000fda0003f05270 */
[----:B------:R-:W-:Y:S05]  /*0a90*/  @!P0 BRA `(.L_x_14) ;  /* 0x0000000000348947 */ /* 0x000fea0003800000 */
.L_x_13:
[----:B------:R-:W-:Y:S01]  /*0aa0*/  VIADD R11, R11, 0x1 ;  /* 0x000000010b0b7836 */ /* 0x000fe20000000000 */
[----:B------:R-:W-:-:S04]  /*0ab0*/  IADD3 R10, P1, PT, R10, 0x2, RZ ;  /* 0x000000020a0a7810 */ /* 0x000fc80007f3e0ff */
[----:B------:R-:W-:Y:S01]  /*0ac0*/  ISETP.GE.U32.AND P0, PT, R11, R8, PT ;  /* 0x000000080b00720c */ /* 0x000fe20003f06070 */
[----:B------:R-:W-:-:S12]  /*0ad0*/  IMAD.X R15, RZ, RZ, R15, P1 ;  /* 0x000000ffff0f7224 */ /* 0x000fd800008e060f */
[----:B------:R-:W-:Y:S05]  /*0ae0*/  @!P0 BRA `(.L_x_15) ;  /* 0xfffffffc00b08947 */ /* 0x000fea000383ffff */
[----:B------:R-:W-:-:S13]  /*0af0*/  ISETP.EQ.AND P0, PT, R19, RZ, PT ;  /* 0x000000ff1300720c */ /* 0x000fda0003f02270 */
.L_x_12:
[----:B------:R-:W-:Y:S05]  /*0b00*/  @P0 BRA `(.L_x_16) ;  /* 0x0000000000fc0947 */ /* 0x000fea0003800000 */
[----:B------:R-:W0:Y:S01]  /*0b10*/  S2UR UR5, SR_CgaCtaId ;  /* 0x00000000000579c3 */ /* 0x000e220000008800 */
[----:B------:R-:W-:Y:S02]  /*0b20*/  UMOV UR4, 0x400 ;  /* 0x0000040000047882 */ /* 0x000fe40000000000 */
[----:B------:R-:W-:-:S04]  /*0b30*/  UIADD3 UR4, UPT, UPT, UR4, 0x1020, URZ ;  /* 0x0000102004047890 */ /* 0x000fc8000fffe0ff */
[----:B0-----:R-:W-:-:S06]  /*0b40*/  ULEA UR4, UR5, UR4, 0x18 ;  /* 0x0000000405047291 */ /* 0x001fcc000f8ec0ff */
[----:B------:R-:W-:-:S05]  /*0b50*/  LEA R6, R5, UR4, 0x1 ;  /* 0x0000000405067c11 */ /* 0x000fca000f8e08ff */
[----:B------:R0:W-:Y:S02]  /*0b60*/  STS.U16 [R6], R9 ;  /* 0x0000000906007388 */ /* 0x0001e40000000400 */
.L_x_14:
[----:B------:R-:W-:Y:S01]  /*0b70*/  ISETP.NE.AND P0, PT, R2, RZ, PT ;  /* 0x000000ff0200720c */ /* 0x000fe20003f05270 */
[----:B------:R-:W-:Y:S05]  /*0b80*/  WARPSYNC.ALL ;  /* 0x0000000000007948 */ /* 0x000fea0003800000 */
[----:B------:R-:W-:Y:S07]  /*0b90*/  BAR.SYNC.DEFER_BLOCKING 0x0 ;  /* 0x0000000000007b1d */ /* 0x000fee0000010000 */
[----:B------:R-:W-:Y:S05]  /*0ba0*/  @P0 BRA `(.L_x_17) ;  /* 0x0000000000980947 */ /* 0x000fea0003800000 */
[----:B------:R-:W1:Y:S01]  /*0bb0*/  S2R R7, SR_CgaCtaId ;  /* 0x0000000000077919 */ /* 0x000e620000008800 */
[----:B0-----:R-:W-:Y:S01]  /*0bc0*/  MOV R6, 0x400 ;  /* 0x0000040000067802 */ /* 0x001fe20000000f00 */
[----:B------:R-:W-:-:S04]  /*0bd0*/  IMAD.MOV.U32 R9, RZ, RZ, RZ ;  /* 0x000000ffff097224 */ /* 0x000fc800078e00ff */
[----:B------:R-:W-:-:S05]  /*0be0*/  VIADD R6, R6, 0x1020 ;  /* 0x0000102006067836 */ /* 0x000fca0000000000 */
[----:B-1----:R-:W-:-:S07]  /*0bf0*/  LEA R8, R7, R6, 0x18 ;  /* 0x0000000607087211 */ /* 0x002fce00078ec0ff */
.L_x_21:
[----:B0-----:R-:W-:Y:S01]  /*0c00*/  IMAD R10, R9, 0x2, R8 ;  /* 0x00000002090a7824 */ /* 0x001fe200078e0208 */
[----:B------:R-:W-:Y:S05]  /*0c10*/  BSSY.RECONVERGENT B1, `(.L_x_18) ;  /* 0x000001c000017945 */ /* 0x000fea0003800200 */
[----:B------:R-:W0:Y:S02]  /*0c20*/  LDS.U16 R10, [R10] ;  /* 0x000000000a0a7984 */ /* 0x000e240000000400 */
[----:B0-----:R-:W-:-:S13]  /*0c30*/  ISETP.NE.AND P0, PT, R10, RZ, PT ;  /* 0x000000ff0a00720c */ /* 0x001fda0003f05270 */
[----:B------:R-:W-:Y:S05]  /*0c40*/  @!P0 BRA `(.L_x_19) ;  /* 0x0000000000608947 */ /* 0x000fea0003800000 */
[----:B------:R-:W0:Y:S02]  /*0c50*/  LDC.64 R6, c[0x0][0x380] ;  /* 0x0000e000ff067b82 */ /* 0x000e240000000a00 */
[----:B0-----:R-:W2:Y:S01]  /*0c60*/  LDG.E.64 R6, desc[UR8][R6.64+0x10] ;  /* 0x0000100806067981 */ /* 0x001ea2000c1e1b00 */
[----:B------:R-:W-:-:S04]  /*0c70*/  PRMT R11, R10, 0x9910, RZ ;  /* 0x000099100a0b7816 */ /* 0x000fc800000000ff */
[----:B------:R-:W-:Y:S01]  /*0c80*/  IABS R11, R11 ;  /* 0x0000000b000b7213 */ /* 0x000fe20000000000 */
[----:B--2---:R-:W2:Y:S04]  /*0c90*/  LDG.E.64 R12, desc[UR8][R6.64+0x10] ;  /* 0x00001008060c7981 */ /* 0x004ea8000c1e1b00 */
[----:B--2---:R-:W-:-:S06]  /*0ca0*/  IMAD.WIDE.U32 R12, R11, 0x2, R12 ;  /* 0x000000020b0c7825 */ /* 0x004fcc00078e000c */
[----:B------:R-:W2:Y:S02]  /*0cb0*/  LDG.E.U16 R12, desc[UR8][R12.64+-0x2] ;  /* 0xfffffe080c0c7981 */ /* 0x000ea4000c1e1500 */
[----:B--2---:R-:W-:-:S13]  /*0cc0*/  ISETP.NE.AND P0, PT, R12, RZ, PT ;  /* 0x000000ff0c00720c */ /* 0x004fda0003f05270 */
[----:B------:R-:W-:Y:S05]  /*0cd0*/  @!P0 BRA `(.L_x_20) ;  /* 0x00000000007c8947 */ /* 0x000fea0003800000 */
[----:B------:R-:W2:Y:S04]  /*0ce0*/  LDG.E.U16 R11, desc[UR8][R6.64+0x2] ;  /* 0x00000208060b7981 */ /* 0x000ea8000c1e1500 */
[----:B------:R-:W2:Y:S02]  /*0cf0*/  LDG.E.64 R12, desc[UR8][R6.64+0x8] ;  /* 0x00000808060c7981 */ /* 0x000ea4000c1e1b00 */
[----:B--2---:R-:W-:-:S05]  /*0d00*/  IMAD.WIDE.U32 R12, R11, 0x2, R12 ;  /* 0x000000020b0c7825 */ /* 0x004fca00078e000c */
[----:B------:R0:W-:Y:S04]  /*0d10*/  STG.E.U16 desc[UR8][R12.64], R10 ;  /* 0x0000000a0c007986 */ /* 0x0001e8000c101508 */
[----:B------:R-:W2:Y:S01]  /*0d20*/  LDG.E.64 R14, desc[UR8][R6.64+0x10] ;  /* 0x00001008060e7981 */ /* 0x000ea2000c1e1b00 */
[----:B------:R-:W-:-:S04]  /*0d30*/  PRMT R11, R10, 0x9910, RZ ;  /* 0x000099100a0b7816 */ /* 0x000fc800000000ff */
[----:B------:R-:W-:-:S04]  /*0d40*/  IABS R11, R11 ;  /* 0x0000000b000b7213 */ /* 0x000fc80000000000 */
[----:B------:R-:W-:-:S04]  /*0d50*/  PRMT R11, R11, 0x7710, RZ ;  /* 0x000077100b0b7816 */ /* 0x000fc800000000ff */
[----:B------:R-:W-:-:S04]  /*0d60*/  LOP3.LUT R11, R11, 0xffff, RZ, 0xc0, !PT ;  /* 0x0000ffff0b0b7812 */ /* 0x000fc800078ec0ff */
[----:B--2---:R-:W-:-:S04]  /*0d70*/  LEA R14, P0, R11, R14, 0x1 ;  /* 0x0000000e0b0e7211 */ /* 0x004fc800078008ff */
[----:B------:R-:W-:-:S05]  /*0d80*/  LEA.HI.X R15, R11, R15, RZ, 0x1, P0 ;  /* 0x0000000f0b0f7211 */ /* 0x000fca00000f0cff */
[----:B------:R0:W-:Y:S04]  /*0d90*/  STG.E.U16 desc[UR8][R14.64+-0x2], R10 ;  /* 0xfffffe0a0e007986 */ /* 0x0001e8000c101508 */
[----:B------:R-:W2:Y:S02]  /*0da0*/  LDG.E.U16 R11, desc[UR8][R6.64+0x2] ;  /* 0x00000208060b7981 */ /* 0x000ea4000c1e1500 */
[----:B--2---:R-:W-:-:S05]  /*0db0*/  VIADD R11, R11, 0x1 ;  /* 0x000000010b0b7836 */ /* 0x004fca0000000000 */
[----:B------:R0:W-:Y:S02]  /*0dc0*/  STG.E.U16 desc[UR8][R6.64+0x2], R11 ;  /* 0x0000020b06007986 */ /* 0x0001e4000c101508 */
.L_x_19:
[----:B------:R-:W-:Y:S05]  /*0dd0*/  BSYNC.RECONVERGENT B1 ;  /* 0x0000000000017941 */ /* 0x000fea0003800200 */
.L_x_18:
[----:B------:R-:W-:-:S05]  /*0de0*/  VIADD R9, R9, 0x1 ;  /* 0x0000000109097836 */ /* 0x000fca0000000000 */
[----:B------:R-:W-:-:S13]  /*0df0*/  ISETP.NE.AND P0, PT, R9, R0, PT ;  /* 0x000000000900720c */ /* 0x000fda0003f05270 */
[----:B------:R-:W-:Y:S05]  /*0e00*/  @P0 BRA `(.L_x_21) ;  /* 0xfffffffc007c0947 */ /* 0x000fea000383ffff */
.L_x_17:
[----:B------:R-:W-:Y:S01]  /*0e10*/  VIADD R5, R5, 0x1 ;  /* 0x0000000105057836 */ /* 0x000fe20000000000 */
[----:B------:R-:W-:Y:S05]  /*0e20*/  WARPSYNC.ALL ;  /* 0x0000000000007948 */ /* 0x000fea0003800000 */
[----:B------:R-:W-:Y:S01]  /*0e30*/  BAR.SYNC.DEFER_BLOCKING 0x0 ;  /* 0x0000000000007b1d */ /* 0x000fe20000010000 */
[----:B------:R-:W-:-:S13]  /*0e40*/  ISETP.NE.AND P0, PT, R5, R0, PT ;  /* 0x000000000500720c */ /* 0x000fda0003f05270 */
[----:B------:R-:W-:Y:S05]  /*0e50*/  @P0 BRA `(.L_x_22) ;  /* 0xfffffff800880947 */ /* 0x000fea000383ffff */
.L_x_11:
[----:B0-----:R-:W0:Y:S02]  /*0e60*/  LDC.64 R6, c[0x0][0x380] ;  /* 0x0000e000ff067b82 */ /* 0x001e240000000a00 */
[----:B0-----:R-:W2:Y:S04]  /*0e70*/  LDG.E.64 R6, desc[UR8][R6.64+0x10] ;  /* 0x0000100806067981 */ /* 0x001ea8000c1e1b00 */
[----:B--2---:R-:W2:Y:S04]  /*0e80*/  LDG.E.U16 R0, desc[UR8][R6.64+0x4] ;  /* 0x0000040806007981 */ /* 0x004ea8000c1e1500 */
[----:B------:R-:W2:Y:S02]  /*0e90*/  LDG.E.U16 R5, desc[UR8][R6.64+0x2] ;  /* 0x0000020806057981 */ /* 0x000ea4000c1e1500 */
[----:B--2---:R-:W-:-:S13]  /*0ea0*/  ISETP.GE.U32.AND P0, PT, R0, R5, PT ;  /* 0x000000050000720c */ /* 0x004fda0003f06070 */
[----:B------:R-:W-:Y:S05]  /*0eb0*/  @P0 EXIT ;  /* 0x000000000000094d */ /* 0x000fea0003800000 */
[----:B------:R-:W-:Y:S05]  /*0ec0*/  BRA `(.L_x_23) ;  /* 0xfffffff400dc7947 */ /* 0x000fea000383ffff */
.L_x_20:
[----:B------:R-:W0:Y:S02]  /*0ed0*/  LDC.64 R2, c[0x0][0x388] ;  /* 0x0000e200ff027b82 */ /* 0x000e240000000a00 */
[----:B0-----:R-:W-:Y:S01]  /*0ee0*/  STG.E.U8 desc[UR8][R2.64], RZ ;  /* 0x000000ff02007986 */ /* 0x001fe2000c101108 */
[----:B------:R-:W-:Y:S05]  /*0ef0*/  EXIT ;  /* 0x000000000000794d */ /* 0x000fea0003800000 */
.L_x_16:
[----:B------:R-:W-:Y:S05]  /*0f00*/  BSYNC.RECONVERGENT B0 ;  /* 0x0000000000007941 */ /* 0x000fea0003800200 */
.L_x_8:
[----:B------:R-:W0:Y:S02]  /*0f10*/  LDC.64 R2, c[0x0][0x388] ;  /* 0x0000e200ff027b82 */ /* 0x000e240000000a00 */
[----:B0-----:R-:W-:Y:S01]  /*0f20*/  STG.E.U8 desc[UR8][R2.64], RZ ;  /* 0x000000ff02007986 */ /* 0x001fe2000c101108 */
[----:B------:R-:W-:Y:S05]  /*0f30*/  EXIT ;  /* 0x000000000000794d */ /* 0x000fea0003800000 */
        .weak           $__internal_0_$__cuda_sm3x_div_rn_noftz_f32_slowpath
        .type           $__internal_0_$__cuda_sm3x_div_rn_noftz_f32_slowpath,@function
        .size           $__internal_0_$__cuda_sm3x_div_rn_noftz_f32_slowpath,(.L_x_36 - $__internal_0_$__cuda_sm3x_div_rn_noftz_f32_slowpath)
$__internal_0_$__cuda_sm3x_div_rn_noftz_f32_slowpath:
[--C-:B------:R-:W-:Y:S01]  /*0f40*/  SHF.R.U32.HI R8, RZ, 0x17, R3.reuse ;  /* 0x00000017ff087819 */ /* 0x100fe20000011603 */
[----:B------:R-:W-:Y:S01]  /*0f50*/  BSSY.RECONVERGENT B2, `(.L_x_24) ;  /* 0x0000064000027945 */ /* 0x000fe20003800200 */
[--C-:B------:R-:W-:Y:S01]  /*0f60*/  SHF.R.U32.HI R7, RZ, 0x17, R0.reuse ;  /* 0x00000017ff077819 */ /* 0x100fe20000011600 */
[----:B------:R-:W-:Y:S01]  /*0f70*/  IMAD.MOV.U32 R9, RZ, RZ, R0 ;  /* 0x000000ffff097224 */ /* 0x000fe200078e0000 */
[----:B------:R-:W-:Y:S01]  /*0f80*/  LOP3.LUT R8, R8, 0xff, RZ, 0xc0, !PT ;  /* 0x000000ff08087812 */ /* 0x000fe200078ec0ff */
[----:B------:R-:W-:Y:S01]  /*0f90*/  IMAD.MOV.U32 R10, RZ, RZ, R3 ;  /* 0x000000ffff0a7224 */ /* 0x000fe200078e0003 */
[----:B------:R-:W-:-:S03]  /*0fa0*/  LOP3.LUT R14, R7, 0xff, RZ, 0xc0, !PT ;  /* 0x000000ff070e7812 */ /* 0x000fc600078ec0ff */
[----:B------:R-:W-:Y:S02]  /*0fb0*/  VIADD R11, R8, 0xffffffff ;  /* 0xffffffff080b7836 */ /* 0x000fe40000000000 */
[----:B------:R-:W-:-:S03]  /*0fc0*/  VIADD R12, R14, 0xffffffff ;  /* 0xffffffff0e0c7836 */ /* 0x000fc60000000000 */
[----:B------:R-:W-:-:S04]  /*0fd0*/  ISETP.GT.U32.AND P0, PT, R11, 0xfd, PT ;  /* 0x000000fd0b00780c */ /* 0x000fc80003f04070 */
[----:B------:R-:W-:-:S13]  /*0fe0*/  ISETP.GT.U32.OR P0, PT, R12, 0xfd, P0 ;  /* 0x000000fd0c00780c */ /* 0x000fda0000704470 */
[----:B------:R-:W-:Y:S01]  /*0ff0*/  @!P0 IMAD.MOV.U32 R7, RZ, RZ, RZ ;  /* 0x000000ffff078224 */ /* 0x000fe200078e00ff */
[----:B------:R-:W-:Y:S06]  /*1000*/  @!P0 BRA `(.L_x_25) ;  /* 0x00000000005c8947 */ /* 0x000fec0003800000 */
[----:B------:R-:W-:Y:S02]  /*1010*/  FSETP.GTU.FTZ.AND P1, PT, |R3|, +INF , PT ;  /* 0x7f8000000300780b */ /* 0x000fe40003f3c200 */
[----:B------:R-:W-:-:S04]  /*1020*/  FSETP.GTU.FTZ.AND P0, PT, |R0|, +INF , PT ;  /* 0x7f8000000000780b */ /* 0x000fc80003f1c200 */
[----:B------:R-:W-:-:S13]  /*1030*/  PLOP3.LUT P0, PT, P0, P1, PT, 0xf8, 0x8f ;  /* 0x00000000008f781c */ /* 0x000fda0000703f70 */
[----:B------:R-:W-:Y:S05]  /*1040*/  @P0 BRA `(.L_x_26) ;  /* 0x00000004004c0947 */ /* 0x000fea0003800000 */
[----:B------:R-:W-:-:S13]  /*1050*/  LOP3.LUT P0, RZ, R10, 0x7fffffff, R9, 0xc8, !PT ;  /* 0x7fffffff0aff7812 */ /* 0x000fda000780c809 */
[----:B------:R-:W-:Y:S05]  /*1060*/  @!P0 BRA `(.L_x_27) ;  /* 0x00000004003c8947 */ /* 0x000fea0003800000 */
[C---:B------:R-:W-:Y:S02]  /*1070*/  FSETP.NEU.FTZ.AND P2, PT, |R0|.reuse, +INF , PT ;  /* 0x7f8000000000780b */ /* 0x040fe40003f5d200 */
[----:B------:R-:W-:Y:S02]  /*1080*/  FSETP.NEU.FTZ.AND P1, PT, |R3|, +INF , PT ;  /* 0x7f8000000300780b */ /* 0x000fe40003f3d200 */
[----:B------:R-:W-:-:S11]  /*1090*/  FSETP.NEU.FTZ.AND P0, PT, |R0|, +INF , PT ;  /* 0x7f8000000000780b */ /* 0x000fd60003f1d200 */
[----:B------:R-:W-:Y:S05]  /*10a0*/  @!P1 BRA !P2, `(.L_x_27) ;  /* 0x00000004002c9947 */ /* 0x000fea0005000000 */
[----:B------:R-:W-:-:S04]  /*10b0*/  LOP3.LUT P2, RZ, R9, 0x7fffffff, RZ, 0xc0, !PT ;  /* 0x7fffffff09ff7812 */ /* 0x000fc8000784c0ff */
[----:B------:R-:W-:-:S13]  /*10c0*/  PLOP3.LUT P1, PT, P1, P2, PT, 0x2f, 0xf2 ;  /* 0x0000000000f2781c */ /* 0x000fda0000f24577 */
[----:B------:R-:W-:Y:S05]  /*10d0*/  @P1 BRA `(.L_x_28) ;  /* 0x0000000400181947 */ /* 0x000fea0003800000 */
[----:B------:R-:W-:-:S04]  /*10e0*/  LOP3.LUT P1, RZ, R10, 0x7fffffff, RZ, 0xc0, !PT ;  /* 0x7fffffff0aff7812 */ /* 0x000fc8000782c0ff */
[----:B------:R-:W-:-:S13]  /*10f0*/  PLOP3.LUT P0, PT, P0, P1, PT, 0x2f, 0xf2 ;  /* 0x0000000000f2781c */ /* 0x000fda0000702577 */
[----:B------:R-:W-:Y:S05]  /*1100*/  @P0 BRA `(.L_x_29) ;  /* 0x0000000400000947 */ /* 0x000fea0003800000 */
[----:B------:R-:W-:Y:S02]  /*1110*/  ISETP.GE.AND P0, PT, R12, RZ, PT ;  /* 0x000000ff0c00720c */ /* 0x000fe40003f06270 */
[----:B------:R-:W-:-:S11]  /*1120*/  ISETP.GE.AND P1, PT, R11, RZ, PT ;  /* 0x000000ff0b00720c */ /* 0x000fd60003f26270 */
[----:B------:R-:W-:Y:S02]  /*1130*/  @P0 IMAD.MOV.U32 R7, RZ, RZ, RZ ;  /* 0x000000ffff070224 */ /* 0x000fe400078e00ff */
[----:B------:R-:W-:Y:S01]  /*1140*/  @!P0 FFMA R9, R0, 1.84467440737095516160e+19, RZ ;  /* 0x5f80000000098823 */ /* 0x000fe200000000ff */
[----:B------:R-:W-:Y:S02]  /*1150*/  @!P0 IMAD.MOV.U32 R7, RZ, RZ, -0x40 ;  /* 0xffffffc0ff078424 */ /* 0x000fe400078e00ff */
[----:B------:R-:W-:Y:S02]  /*1160*/  @!P1 FFMA R10, R3, 1.84467440737095516160e+19, RZ ;  /* 0x5f800000030a9823 */ /* 0x000fe400000000ff */
[----:B------:R-:W-:-:S07]  /*1170*/  @!P1 VIADD R7, R7, 0x40 ;  /* 0x0000004007079836 */ /* 0x000fce0000000000 */
.L_x_25:
[----:B------:R-:W-:Y:S01]  /*1180*/  LEA R11, R8, 0xc0800000, 0x17 ;  /* 0xc0800000080b7811 */ /* 0x000fe200078eb8ff */
[----:B------:R-:W-:Y:S04]  /*1190*/  BSSY.RECONVERGENT B3, `(.L_x_30) ;  /* 0x0000036000037945 */ /* 0x000fe80003800200 */
[----:B------:R-:W-:Y:S02]  /*11a0*/  IMAD.IADD R11, R10, 0x1, -R11 ;  /* 0x000000010a0b7824 */ /* 0x000fe400078e0a0b */
[----:B------:R-:W-:Y:S02]  /*11b0*/  VIADD R10, R14, 0xffffff81 ;  /* 0xffffff810e0a7836 */ /* 0x000fe40000000000 */
[----:B------:R-:W0:Y:S01]  /*11c0*/  MUFU.RCP R12, R11 ;  /* 0x0000000b000c7308 */ /* 0x000e220000001000 */
[----:B------:R-:W-:Y:S01]  /*11d0*/  FADD.FTZ R13, -R11, -RZ ;  /* 0x800000ff0b0d7221 */ /* 0x000fe20000010100 */
[C---:B------:R-:W-:Y:S01]  /*11e0*/  IMAD R0, R10.reuse, -0x800000, R9 ;  /* 0xff8000000a007824 */ /* 0x040fe200078e0209 */
[----:B------:R-:W-:-:S05]  /*11f0*/  IADD3 R10, PT, PT, R10, 0x7f, -R8 ;  /* 0x0000007f0a0a7810 */ /* 0x000fca0007ffe808 */
[----:B------:R-:W-:Y:S02]  /*1200*/  IMAD.IADD R7, R10, 0x1, R7 ;  /* 0x000000010a077824 */ /* 0x000fe400078e0207 */
[----:B0-----:R-:W-:-:S04]  /*1210*/  FFMA R15, R12, R13, 1 ;  /* 0x3f8000000c0f7423 */ /* 0x001fc8000000000d */
[----:B------:R-:W-:-:S04]  /*1220*/  FFMA R14, R12, R15, R12 ;  /* 0x0000000f0c0e7223 */ /* 0x000fc8000000000c */
[----:B------:R-:W-:-:S04]  /*1230*/  FFMA R9, R0, R14, RZ ;  /* 0x0000000e00097223 */ /* 0x000fc800000000ff */
[----:B------:R-:W-:-:S04]  /*1240*/  FFMA R12, R13, R9, R0 ;  /* 0x000000090d0c7223 */ /* 0x000fc80000000000 */
[----:B------:R-:W-:-:S04]  /*1250*/  FFMA R15, R14, R12, R9 ;  /* 0x0000000c0e0f7223 */ /* 0x000fc80000000009 */
[----:B------:R-:W-:-:S04]  /*1260*/  FFMA R12, R13, R15, R0 ;  /* 0x0000000f0d0c7223 */ /* 0x000fc80000000000 */
[----:B------:R-:W-:-:S05]  /*1270*/  FFMA R0, R14, R12, R15 ;  /* 0x0000000c0e007223 */ /* 0x000fca000000000f */
[----:B------:R-:W-:-:S04]  /*1280*/  SHF.R.U32.HI R8, RZ, 0x17, R0 ;  /* 0x00000017ff087819 */ /* 0x000fc80000011600 */
[----:B------:R-:W-:-:S05]  /*1290*/  LOP3.LUT R8, R8, 0xff, RZ, 0xc0, !PT ;  /* 0x000000ff08087812 */ /* 0x000fca00078ec0ff */
[----:B------:R-:W-:-:S04]  /*12a0*/  IMAD.IADD R11, R8, 0x1, R7 ;  /* 0x00000001080b7824 */ /* 0x000fc800078e0207 */
[----:B------:R-:W-:-:S05]  /*12b0*/  VIADD R8, R11, 0xffffffff ;  /* 0xffffffff0b087836 */ /* 0x000fca0000000000 */
[----:B------:R-:W-:-:S13]  /*12c0*/  ISETP.GE.U32.AND P0, PT, R8, 0xfe, PT ;  /* 0x000000fe0800780c */ /* 0x000fda0003f06070 */
[----:B------:R-:W-:Y:S05]  /*12d0*/  @!P0 BRA `(.L_x_31) ;  /* 0x0000000000808947 */ /* 0x000fea0003800000 */
[----:B------:R-:W-:-:S13]  /*12e0*/  ISETP.GT.AND P0, PT, R11, 0xfe, PT ;  /* 0x000000fe0b00780c */ /* 0x000fda0003f04270 */
[----:B------:R-:W-:Y:S05]  /*12f0*/  @P0 BRA `(.L_x_32) ;  /* 0x00000000006c0947 */ /* 0x000fea0003800000 */
[----:B------:R-:W-:-:S13]  /*1300*/  ISETP.GE.AND P0, PT, R11, 0x1, PT ;  /* 0x000000010b00780c */ /* 0x000fda0003f06270 */
[----:B------:R-:W-:Y:S05]  /*1310*/  @P0 BRA `(.L_x_33) ;  /* 0x0000000000740947 */ /* 0x000fea0003800000 */
[----:B------:R-:W-:Y:S02]  /*1320*/  ISETP.GE.AND P0, PT, R11, -0x18, PT ;  /* 0xffffffe80b00780c */ /* 0x000fe40003f06270 */
[----:B------:R-:W-:-:S11]  /*1330*/  LOP3.LUT R0, R0, 0x80000000, RZ, 0xc0, !PT ;  /* 0x8000000000007812 */ /* 0x000fd600078ec0ff */
[----:B------:R-:W-:Y:S05]  /*1340*/  @!P0 BRA `(.L_x_33) ;  /* 0x0000000000688947 */ /* 0x000fea0003800000 */
[CCC-:B------:R-:W-:Y:S01]  /*1350*/  FFMA.RZ R7, R14.reuse, R12.reuse, R15.reuse ;  /* 0x0000000c0e077223 */ /* 0x1c0fe2000000c00f */
[C---:B------:R-:W-:Y:S02]  /*1360*/  VIADD R10, R11.reuse, 0x20 ;  /* 0x000000200b0a7836 */ /* 0x040fe40000000000 */
[CCC-:B------:R-:W-:Y:S01]  /*1370*/  FFMA.RM R8, R14.reuse, R12.reuse, R15.reuse ;  /* 0x0000000c0e087223 */ /* 0x1c0fe2000000400f */
[----:B------:R-:W-:Y:S02]  /*1380*/  ISETP.NE.AND P2, PT, R11, RZ, PT ;  /* 0x000000ff0b00720c */ /* 0x000fe40003f45270 */
[----:B------:R-:W-:Y:S01]  /*1390*/  LOP3.LUT R9, R7, 0x7fffff, RZ, 0xc0, !PT ;  /* 0x007fffff07097812 */ /* 0x000fe200078ec0ff */
[----:B------:R-:W-:Y:S01]  /*13a0*/  FFMA.RP R7, R14, R12, R15 ;  /* 0x0000000c0e077223 */ /* 0x000fe2000000800f */
[----:B------:R-:W-:Y:S01]  /*13b0*/  ISETP.NE.AND P1, PT, R11, RZ, PT ;  /* 0x000000ff0b00720c */ /* 0x000fe20003f25270 */
[----:B------:R-:W-:Y:S01]  /*13c0*/  IMAD.MOV R11, RZ, RZ, -R11 ;  /* 0x000000ffff0b7224 */ /* 0x000fe200078e0a0b */
[----:B------:R-:W-:-:S02]  /*13d0*/  LOP3.LUT R9, R9, 0x800000, RZ, 0xfc, !PT ;  /* 0x0080000009097812 */ /* 0x000fc400078efcff */
[----:B------:R-:W-:Y:S02]  /*13e0*/  FSETP.NEU.FTZ.AND P0, PT, R7, R8, PT ;  /* 0x000000080700720b */ /* 0x000fe40003f1d000 */
[----:B------:R-:W-:Y:S02]  /*13f0*/  SHF.L.U32 R10, R9, R10, RZ ;  /* 0x0000000a090a7219 */ /* 0x000fe400000006ff */
[----:B------:R-:W-:Y:S02]  /*1400*/  SEL R8, R11, RZ, P2 ;  /* 0x000000ff0b087207 */ /* 0x000fe40001000000 */
[----:B------:R-:W-:Y:S02]  /*1410*/  ISETP.NE.AND P1, PT, R10, RZ, P1 ;  /* 0x000000ff0a00720c */ /* 0x000fe40000f25270 */
[----:B------:R-:W-:Y:S02]  /*1420*/  SHF.R.U32.HI R8, RZ, R8, R9 ;  /* 0x00000008ff087219 */ /* 0x000fe40000011609 */
[----:B------:R-:W-:-:S02]  /*1430*/  PLOP3.LUT P0, PT, P0, P1, PT, 0xf8, 0x8f ;  /* 0x00000000008f781c */ /* 0x000fc40000703f70 */
[----:B------:R-:W-:Y:S02]  /*1440*/  SHF.R.U32.HI R10, RZ, 0x1, R8 ;  /* 0x00000001ff0a7819 */ /* 0x000fe40000011608 */
[----:B------:R-:W-:-:S04]  /*1450*/  SEL R7, RZ, 0x1, !P0 ;  /* 0x00000001ff077807 */ /* 0x000fc80004000000 */
[----:B------:R-:W-:-:S04]  /*1460*/  LOP3.LUT R7, R7, 0x1, R10, 0xf8, !PT ;  /* 0x0000000107077812 */ /* 0x000fc800078ef80a */
[----:B------:R-:W-:-:S05]  /*1470*/  LOP3.LUT R7, R7, R8, RZ, 0xc0, !PT ;  /* 0x0000000807077212 */ /* 0x000fca00078ec0ff */
[----:B------:R-:W-:-:S05]  /*1480*/  IMAD.IADD R7, R10, 0x1, R7 ;  /* 0x000000010a077824 */ /* 0x000fca00078e0207 */
[----:B------:R-:W-:Y:S01]  /*1490*/  LOP3.LUT R0, R7, R0, RZ, 0xfc, !PT ;  /* 0x0000000007007212 */ /* 0x000fe200078efcff */
[----:B------:R-:W-:Y:S06]  /*14a0*/  BRA `(.L_x_33) ;  /* 0x0000000000107947 */ /* 0x000fec0003800000 */
.L_x_32:
[----:B------:R-:W-:-:S04]  /*14b0*/  LOP3.LUT R0, R0, 0x80000000, RZ, 0xc0, !PT ;  /* 0x8000000000007812 */ /* 0x000fc800078ec0ff */
[----:B------:R-:W-:Y:S01]  /*14c0*/  LOP3.LUT R0, R0, 0x7f800000, RZ, 0xfc, !PT ;  /* 0x7f80000000007812 */ /* 0x000fe200078efcff */
[----:B------:R-:W-:Y:S06]  /*14d0*/  BRA `(.L_x_33) ;  /* 0x0000000000047947 */ /* 0x000fec0003800000 */
.L_x_31:
[----:B------:R-:W-:-:S07]  /*14e0*/  IMAD R0, R7, 0x800000, R0 ;  /* 0x0080000007007824 */ /* 0x000fce00078e0200 */
.L_x_33:
[----:B------:R-:W-:Y:S05]  /*14f0*/  BSYNC.RECONVERGENT B3 ;  /* 0x0000000000037941 */ /* 0x000fea0003800200 */
.L_x_30:
[----:B------:R-:W-:Y:S05]  /*1500*/  BRA `(.L_x_34) ;  /* 0x0000000000207947 */ /* 0x000fea0003800000 */
.L_x_29:
[----:B------:R-:W-:-:S04]  /*1510*/  LOP3.LUT R0, R10, 0x80000000, R9, 0x48, !PT ;  /* 0x800000000a007812 */ /* 0x000fc800078e4809 */
[----:B------:R-:W-:Y:S01]  /*1520*/  LOP3.LUT R0, R0, 0x7f800000, RZ, 0xfc, !PT ;  /* 0x7f80000000007812 */ /* 0x000fe200078efcff */
[----:B------:R-:W-:Y:S06]  /*1530*/  BRA `(.L_x_34) ;  /* 0x0000000000147947 */ /* 0x000fec0003800000 */
.L_x_28:
[----:B------:R-:W-:Y:S01]  /*1540*/  LOP3.LUT R0, R10, 0x80000000, R9, 0x48, !PT ;  /* 0x800000000a007812 */ /* 0x000fe200078e4809 */
[----:B------:R-:W-:Y:S06]  /*1550*/  BRA `(.L_x_34) ;  /* 0x00000000000c7947 */ /* 0x000fec0003800000 */
.L_x_27:
[----:B------:R-:W0:Y:S01]  /*1560*/  MUFU.RSQ R0, -QNAN ;  /* 0xffc0000000007908 */ /* 0x000e220000001400 */
[----:B------:R-:W-:Y:S05]  /*1570*/  BRA `(.L_x_34) ;  /* 0x0000000000047947 */ /* 0x000fea0003800000 */
.L_x_26:
[----:B------:R-:W-:-:S07]  /*1580*/  FADD.FTZ R0, R0, R3 ;  /* 0x0000000300007221 */ /* 0x000fce0000010000 */
.L_x_34:
[----:B------:R-:W-:Y:S05]  /*1590*/  BSYNC.RECONVERGENT B2 ;  /* 0x0000000000027941 */ /* 0x000fea0003800200 */
.L_x_24:
[----:B------:R-:W-:-:S04]  /*15a0*/  IMAD.MOV.U32 R7, RZ, RZ, 0x0 ;  /* 0x00000000ff077424 */ /* 0x000fc800078e00ff */
[----:B0-----:R-:W-:Y:S05]  /*15b0*/  RET.REL.NODEC R6 `(_Z9propagateP5StatePb) ;  /* 0xffffffe806907950 */ /* 0x001fea0003c3ffff */
.L_x_35:
[----:B------:R-:W-:-:S00]  /*15c0*/  BRA `(.L_x_35) ;  /* 0xfffffffc00fc7947 */ /* 0x000fc0000383ffff */
[----:B------:R-:W-:-:S00]  /*15d0*/  NOP ;  /* 0x0000000000007918 */ /* 0x000fc00000000000 */
        /* <DEDUP_REMOVED lines=10> */
.L_x_36:


//--------------------- .nv.shared._Z9propagateP5StatePb --------------------------
	.section	.nv.shared._Z9propagateP5StatePb,"aw",@nobits
	.sectionflags	@""
	.align	2
.nv.shared._Z9propagateP5StatePb:
	.zero		5408


//--------------------- .nv.shared.reserved.0     --------------------------
	.section	.nv.shared.reserved.0,"aw",@nobits
	.weak		__nv_reservedSMEM_offset_0_alias
	.size		__nv_reservedSMEM_offset_0_alias, 0, 64
	.other		__nv_reservedSMEM_offset_0_alias,@"STO_CUDA_RESERVED_SHARED STV_DEFAULT"
__nv_reservedSMEM_offset_0_alias:
	.zero		0
	.zero		64


//--------------------- .nv.constant0._Z9propagateP5StatePb --------------------------
	.section	.nv.constant0._Z9propagateP5StatePb,"a",@progbits
	.sectionflags	@""
	.align	4
.nv.constant0._Z9propagateP5StatePb:
	.zero		912


//--------------------- SYMBOLS --------------------------

	.type		.nv.reservedSmem.offset0,@object
	.size		.nv.reservedSmem.offset0,0x4
	.type		.nv.reservedSmem.cap,@object
	.size		.nv.reservedSmem.cap,0x4
